//
// Generated by NVIDIA NVVM Compiler
//
// Compiler Build ID: CL-36424714
// Cuda compilation tools, release 13.0, V13.0.88
// Based on NVVM 20.0.0
//

.version 9.0
.target sm_100
.address_size 64

	// .globl	_Z13MandelbrotSetPhjjddd

.visible .entry _Z13MandelbrotSetPhjjddd(
	.param .u64 .ptr .align 1 _Z13MandelbrotSetPhjjddd_param_0,
	.param .u32 _Z13MandelbrotSetPhjjddd_param_1,
	.param .u32 _Z13MandelbrotSetPhjjddd_param_2,
	.param .f64 _Z13MandelbrotSetPhjjddd_param_3,
	.param .f64 _Z13MandelbrotSetPhjjddd_param_4,
	.param .f64 _Z13MandelbrotSetPhjjddd_param_5
)
{
	.reg .pred 	%p<19>;
	.reg .b16 	%rs<2>;
	.reg .b32 	%r<34>;
	.reg .b64 	%rd<7>;
	.reg .b64 	%fd<137>;

	ld.param.u64 	%rd2, [_Z13MandelbrotSetPhjjddd_param_0];
	ld.param.u32 	%r20, [_Z13MandelbrotSetPhjjddd_param_1];
	ld.param.u32 	%r21, [_Z13MandelbrotSetPhjjddd_param_2];
	ld.param.f64 	%fd69, [_Z13MandelbrotSetPhjjddd_param_3];
	ld.param.f64 	%fd70, [_Z13MandelbrotSetPhjjddd_param_4];
	ld.param.f64 	%fd71, [_Z13MandelbrotSetPhjjddd_param_5];
	cvta.to.global.u64 	%rd1, %rd2;
	mov.u32 	%r22, %ctaid.x;
	mov.u32 	%r23, %ntid.x;
	mov.u32 	%r24, %tid.x;
	mad.lo.s32 	%r1, %r22, %r23, %r24;
	mul.lo.s32 	%r25, %r21, %r20;
	setp.ge.u32 	%p1, %r1, %r25;
	@%p1 bra 	$L__BB0_36;
	cvt.rn.f64.u32 	%fd72, %r20;
	div.rn.f64 	%fd73, %fd72, 0d4008000000000000;
	cvt.rn.f64.u32 	%fd74, %r21;
	mul.f64 	%fd75, %fd74, 0d3FE0000000000000;
	min.f64 	%fd76, %fd73, %fd75;
	rcp.rn.f64 	%fd77, %fd76;
	div.u32 	%r27, %r1, %r20;
	mul.lo.s32 	%r28, %r27, %r20;
	sub.s32 	%r29, %r1, %r28;
	cvt.rn.f64.u32 	%fd78, %r29;
	mul.f64 	%fd79, %fd72, 0d3FE0000000000000;
	sub.f64 	%fd80, %fd78, %fd79;
	mul.f64 	%fd81, %fd77, %fd80;
	cvt.rn.f64.u32 	%fd82, %r27;
	sub.f64 	%fd83, %fd82, %fd75;
	mul.f64 	%fd84, %fd77, %fd83;
	div.rn.f64 	%fd85, %fd81, %fd71;
	add.f64 	%fd1, %fd69, %fd85;
	div.rn.f64 	%fd86, %fd84, %fd71;
	add.f64 	%fd2, %fd70, %fd86;
	mov.b32 	%r2, 0;
	mov.f64 	%fd135, %fd2;
	mov.f64 	%fd136, %fd1;
$L__BB0_2:
	mul.f64 	%fd5, %fd136, %fd136;
	mul.f64 	%fd6, %fd135, %fd135;
	add.f64 	%fd87, %fd5, %fd6;
	setp.gt.f64 	%p2, %fd87, 0d4010000000000000;
	@%p2 bra 	$L__BB0_33;
	add.f64 	%fd88, %fd136, %fd136;
	fma.rn.f64 	%fd7, %fd88, %fd135, %fd2;
	sub.f64 	%fd89, %fd5, %fd6;
	add.f64 	%fd8, %fd1, %fd89;
	mul.f64 	%fd9, %fd8, %fd8;
	mul.f64 	%fd10, %fd7, %fd7;
	add.f64 	%fd90, %fd9, %fd10;
	setp.gt.f64 	%p3, %fd90, 0d4010000000000000;
	@%p3 bra 	$L__BB0_32;
	add.f64 	%fd91, %fd8, %fd8;
	fma.rn.f64 	%fd11, %fd91, %fd7, %fd2;
	sub.f64 	%fd92, %fd9, %fd10;
	add.f64 	%fd12, %fd1, %fd92;
	mul.f64 	%fd13, %fd12, %fd12;
	mul.f64 	%fd14, %fd11, %fd11;
	add.f64 	%fd93, %fd13, %fd14;
	setp.gt.f64 	%p4, %fd93, 0d4010000000000000;
	@%p4 bra 	$L__BB0_31;
	add.f64 	%fd94, %fd12, %fd12;
	fma.rn.f64 	%fd15, %fd94, %fd11, %fd2;
	sub.f64 	%fd95, %fd13, %fd14;
	add.f64 	%fd16, %fd1, %fd95;
	mul.f64 	%fd17, %fd16, %fd16;
	mul.f64 	%fd18, %fd15, %fd15;
	add.f64 	%fd96, %fd17, %fd18;
	setp.gt.f64 	%p5, %fd96, 0d4010000000000000;
	@%p5 bra 	$L__BB0_30;
	add.f64 	%fd97, %fd16, %fd16;
	fma.rn.f64 	%fd19, %fd97, %fd15, %fd2;
	sub.f64 	%fd98, %fd17, %fd18;
	add.f64 	%fd20, %fd1, %fd98;
	mul.f64 	%fd21, %fd20, %fd20;
	mul.f64 	%fd22, %fd19, %fd19;
	add.f64 	%fd99, %fd21, %fd22;
	setp.gt.f64 	%p6, %fd99, 0d4010000000000000;
	@%p6 bra 	$L__BB0_29;
	add.f64 	%fd100, %fd20, %fd20;
	fma.rn.f64 	%fd23, %fd100, %fd19, %fd2;
	sub.f64 	%fd101, %fd21, %fd22;
	add.f64 	%fd24, %fd1, %fd101;
	mul.f64 	%fd25, %fd24, %fd24;
	mul.f64 	%fd26, %fd23, %fd23;
	add.f64 	%fd102, %fd25, %fd26;
	setp.gt.f64 	%p7, %fd102, 0d4010000000000000;
	@%p7 bra 	$L__BB0_28;
	add.f64 	%fd103, %fd24, %fd24;
	fma.rn.f64 	%fd27, %fd103, %fd23, %fd2;
	sub.f64 	%fd104, %fd25, %fd26;
	add.f64 	%fd28, %fd1, %fd104;
	mul.f64 	%fd29, %fd28, %fd28;
	mul.f64 	%fd30, %fd27, %fd27;
	add.f64 	%fd105, %fd29, %fd30;
	setp.gt.f64 	%p8, %fd105, 0d4010000000000000;
	@%p8 bra 	$L__BB0_27;
	add.f64 	%fd106, %fd28, %fd28;
	fma.rn.f64 	%fd31, %fd106, %fd27, %fd2;
	sub.f64 	%fd107, %fd29, %fd30;
	add.f64 	%fd32, %fd1, %fd107;
	mul.f64 	%fd33, %fd32, %fd32;
	mul.f64 	%fd34, %fd31, %fd31;
	add.f64 	%fd108, %fd33, %fd34;
	setp.gt.f64 	%p9, %fd108, 0d4010000000000000;
	@%p9 bra 	$L__BB0_26;
	add.f64 	%fd109, %fd32, %fd32;
	fma.rn.f64 	%fd35, %fd109, %fd31, %fd2;
	sub.f64 	%fd110, %fd33, %fd34;
	add.f64 	%fd36, %fd1, %fd110;
	mul.f64 	%fd37, %fd36, %fd36;
	mul.f64 	%fd38, %fd35, %fd35;
	add.f64 	%fd111, %fd37, %fd38;
	setp.gt.f64 	%p10, %fd111, 0d4010000000000000;
	@%p10 bra 	$L__BB0_25;
	add.f64 	%fd112, %fd36, %fd36;
	fma.rn.f64 	%fd39, %fd112, %fd35, %fd2;
	sub.f64 	%fd113, %fd37, %fd38;
	add.f64 	%fd40, %fd1, %fd113;
	mul.f64 	%fd41, %fd40, %fd40;
	mul.f64 	%fd42, %fd39, %fd39;
	add.f64 	%fd114, %fd41, %fd42;
	setp.gt.f64 	%p11, %fd114, 0d4010000000000000;
	@%p11 bra 	$L__BB0_24;
	add.f64 	%fd115, %fd40, %fd40;
	fma.rn.f64 	%fd43, %fd115, %fd39, %fd2;
	sub.f64 	%fd116, %fd41, %fd42;
	add.f64 	%fd44, %fd1, %fd116;
	mul.f64 	%fd45, %fd44, %fd44;
	mul.f64 	%fd46, %fd43, %fd43;
	add.f64 	%fd117, %fd45, %fd46;
	setp.gt.f64 	%p12, %fd117, 0d4010000000000000;
	@%p12 bra 	$L__BB0_23;
	add.f64 	%fd118, %fd44, %fd44;
	fma.rn.f64 	%fd47, %fd118, %fd43, %fd2;
	sub.f64 	%fd119, %fd45, %fd46;
	add.f64 	%fd48, %fd1, %fd119;
	mul.f64 	%fd49, %fd48, %fd48;
	mul.f64 	%fd50, %fd47, %fd47;
	add.f64 	%fd120, %fd49, %fd50;
	setp.gt.f64 	%p13, %fd120, 0d4010000000000000;
	@%p13 bra 	$L__BB0_22;
	add.f64 	%fd121, %fd48, %fd48;
	fma.rn.f64 	%fd51, %fd121, %fd47, %fd2;
	sub.f64 	%fd122, %fd49, %fd50;
	add.f64 	%fd52, %fd1, %fd122;
	mul.f64 	%fd53, %fd52, %fd52;
	mul.f64 	%fd54, %fd51, %fd51;
	add.f64 	%fd123, %fd53, %fd54;
	setp.gt.f64 	%p14, %fd123, 0d4010000000000000;
	@%p14 bra 	$L__BB0_21;
	add.f64 	%fd124, %fd52, %fd52;
	fma.rn.f64 	%fd55, %fd124, %fd51, %fd2;
	sub.f64 	%fd125, %fd53, %fd54;
	add.f64 	%fd56, %fd1, %fd125;
	mul.f64 	%fd57, %fd56, %fd56;
	mul.f64 	%fd58, %fd55, %fd55;
	add.f64 	%fd126, %fd57, %fd58;
	setp.gt.f64 	%p15, %fd126, 0d4010000000000000;
	@%p15 bra 	$L__BB0_20;
	add.f64 	%fd127, %fd56, %fd56;
	fma.rn.f64 	%fd59, %fd127, %fd55, %fd2;
	sub.f64 	%fd128, %fd57, %fd58;
	add.f64 	%fd60, %fd1, %fd128;
	mul.f64 	%fd61, %fd60, %fd60;
	mul.f64 	%fd62, %fd59, %fd59;
	add.f64 	%fd129, %fd61, %fd62;
	setp.gt.f64 	%p16, %fd129, 0d4010000000000000;
	@%p16 bra 	$L__BB0_19;
	add.f64 	%fd130, %fd60, %fd60;
	fma.rn.f64 	%fd63, %fd130, %fd59, %fd2;
	sub.f64 	%fd131, %fd61, %fd62;
	add.f64 	%fd64, %fd1, %fd131;
	mul.f64 	%fd65, %fd64, %fd64;
	mul.f64 	%fd66, %fd63, %fd63;
	add.f64 	%fd132, %fd65, %fd66;
	setp.gt.f64 	%p17, %fd132, 0d4010000000000000;
	@%p17 bra 	$L__BB0_18;
	bra.uni 	$L__BB0_34;
$L__BB0_18:
	add.s32 	%r2, %r2, 15;
	bra.uni 	$L__BB0_33;
$L__BB0_19:
	add.s32 	%r2, %r2, 14;
	bra.uni 	$L__BB0_33;
$L__BB0_20:
	add.s32 	%r2, %r2, 13;
	bra.uni 	$L__BB0_33;
$L__BB0_21:
	add.s32 	%r2, %r2, 12;
	bra.uni 	$L__BB0_33;
$L__BB0_22:
	add.s32 	%r2, %r2, 11;
	bra.uni 	$L__BB0_33;
$L__BB0_23:
	add.s32 	%r2, %r2, 10;
	bra.uni 	$L__BB0_33;
$L__BB0_24:
	add.s32 	%r2, %r2, 9;
	bra.uni 	$L__BB0_33;
$L__BB0_25:
	add.s32 	%r2, %r2, 8;
	bra.uni 	$L__BB0_33;
$L__BB0_26:
	add.s32 	%r2, %r2, 7;
	bra.uni 	$L__BB0_33;
$L__BB0_27:
	add.s32 	%r2, %r2, 6;
	bra.uni 	$L__BB0_33;
$L__BB0_28:
	add.s32 	%r2, %r2, 5;
	bra.uni 	$L__BB0_33;
$L__BB0_29:
	add.s32 	%r2, %r2, 4;
	bra.uni 	$L__BB0_33;
$L__BB0_30:
	add.s32 	%r2, %r2, 3;
	bra.uni 	$L__BB0_33;
$L__BB0_31:
	add.s32 	%r2, %r2, 2;
	bra.uni 	$L__BB0_33;
$L__BB0_32:
	add.s32 	%r2, %r2, 1;
$L__BB0_33:
	mul.lo.s32 	%r30, %r2, 255;
	shr.u32 	%r31, %r30, 8;
	cvt.u64.u32 	%rd5, %r1;
	add.s64 	%rd6, %rd1, %rd5;
	st.global.u8 	[%rd6], %r31;
	bra.uni 	$L__BB0_36;
$L__BB0_34:
	add.f64 	%fd133, %fd64, %fd64;
	fma.rn.f64 	%fd135, %fd133, %fd63, %fd2;
	sub.f64 	%fd134, %fd65, %fd66;
	add.f64 	%fd136, %fd1, %fd134;
	add.s32 	%r2, %r2, 16;
	setp.ne.s32 	%p18, %r2, 256;
	@%p18 bra 	$L__BB0_2;
	cvt.u64.u32 	%rd3, %r1;
	add.s64 	%rd4, %rd1, %rd3;
	mov.b16 	%rs1, 255;
	st.global.u8 	[%rd4], %rs1;
$L__BB0_36:
	ret;

}


// ===== COMPILED SASS (sm_100) =====

	.target	sm_100

	.elftype	@"ET_EXEC"


//--------------------- .note.nv.tkinfo           --------------------------
	.section	.note.nv.tkinfo,"",@"SHT_NOTE"
	.sectionflags	@"SHF_NOTE_NV_TKINFO"
	.tkinfo
        /*0018*/ 	.word	0x00000002
        /*0030*/ 	.string	""
        /*0030*/ 	.string	"ptxas"
        /*0030*/ 	.string	"Cuda compilation tools, release 13.0, V13.0.88"
        /*0030*/ 	.string	"Build cuda_13.0.r13.0/compiler.36424714_0"
        /*0030*/ 	.string	"-arch sm_100 -m 64 "



//--------------------- .note.nv.cuinfo           --------------------------
	.section	.note.nv.cuinfo,"",@"SHT_NOTE"
	.sectionflags	@"SHF_NOTE_NV_CUINFO"
        /*0018*/ 	.short	0x0002
        /*001a*/ 	.short	0x0064
        /*001c*/ 	.short	0x0082
	.zero		2


//--------------------- .nv.info                  --------------------------
	.section	.nv.info,"",@"SHT_CUDA_INFO"
	.align	4


	//----- nvinfo : EIATTR_REGCOUNT
	.align		4
        /*0000*/ 	.byte	0x04, 0x2f
        /*0002*/ 	.short	(.L_1 - .L_0)
	.align		4
.L_0:
        /*0004*/ 	.word	index@(_Z13MandelbrotSetPhjjddd)
        /*0008*/ 	.word	0x0000001d


	//----- nvinfo : EIATTR_FRAME_SIZE
	.align		4
.L_1:
        /*000c*/ 	.byte	0x04, 0x11
        /*000e*/ 	.short	(.L_3 - .L_2)
	.align		4
.L_2:
        /*0010*/ 	.word	index@($__internal_1_$__cuda_sm20_div_rn_f64_full)
        /*0014*/ 	.word	0x00000000


	//----- nvinfo : EIATTR_FRAME_SIZE
	.align		4
.L_3:
        /*0018*/ 	.byte	0x04, 0x11
        /*001a*/ 	.short	(.L_5 - .L_4)
	.align		4
.L_4:
        /*001c*/ 	.word	index@($__internal_0_$__cuda_sm20_dblrcp_rn_slowpath_v3)
        /*0020*/ 	.word	0x00000000


	//----- nvinfo : EIATTR_FRAME_SIZE
	.align		4
.L_5:
        /*0024*/ 	.byte	0x04, 0x11
        /*0026*/ 	.short	(.L_7 - .L_6)
	.align		4
.L_6:
        /*0028*/ 	.word	index@(_Z13MandelbrotSetPhjjddd)
        /*002c*/ 	.word	0x00000000


	//----- nvinfo : EIATTR_MIN_STACK_SIZE
	.align		4
.L_7:
        /*0030*/ 	.byte	0x04, 0x12
        /*0032*/ 	.short	(.L_9 - .L_8)
	.align		4
.L_8:
        /*0034*/ 	.word	index@(_Z13MandelbrotSetPhjjddd)
        /*0038*/ 	.word	0x00000000
.L_9:


//--------------------- .nv.compat                --------------------------
	.section	.nv.compat,"",@"SHT_CUDA_COMPAT_INFO"
	.align	4
        /*0000*/ 	.byte	0x02, 0x09, 0x00, 0x00, 0x02, 0x02, 0x01, 0x00, 0x02, 0x05, 0x05, 0x00, 0x03, 0x07, 0x01, 0x01
        /*0010*/ 	.byte	0x02, 0x03, 0x00, 0x00, 0x02, 0x06, 0x01, 0x00, 0x04, 0x0b, 0x08, 0x00, 0x01, 0x00, 0x00, 0x00
        /*0020*/ 	.byte	0x00, 0x00, 0x00, 0x00


//--------------------- .nv.info._Z13MandelbrotSetPhjjddd --------------------------
	.section	.nv.info._Z13MandelbrotSetPhjjddd,"",@"SHT_CUDA_INFO"
	.sectionflags	@""
	.align	4


	//----- nvinfo : EIATTR_CUDA_API_VERSION
	.align		4
        /*0000*/ 	.byte	0x04, 0x37
        /*0002*/ 	.short	(.L_11 - .L_10)
.L_10:
        /*0004*/ 	.word	0x00000082


	//----- nvinfo : EIATTR_KPARAM_INFO
	.align		4
.L_11:
        /*0008*/ 	.byte	0x04, 0x17
        /*000a*/ 	.short	(.L_13 - .L_12)
.L_12:
        /*000c*/ 	.word	0x00000000
        /*0010*/ 	.short	0x0005
        /*0012*/ 	.short	0x0020
        /*0014*/ 	.byte	0x00, 0xf0, 0x21, 0x00


	//----- nvinfo : EIATTR_KPARAM_INFO
	.align		4
.L_13:
        /*0018*/ 	.byte	0x04, 0x17
        /*001a*/ 	.short	(.L_15 - .L_14)
.L_14:
        /*001c*/ 	.word	0x00000000
        /*0020*/ 	.short	0x0004
        /*0022*/ 	.short	0x0018
        /*0024*/ 	.byte	0x00, 0xf0, 0x21, 0x00


	//----- nvinfo : EIATTR_KPARAM_INFO
	.align		4
.L_15:
        /*0028*/ 	.byte	0x04, 0x17
        /*002a*/ 	.short	(.L_17 - .L_16)
.L_16:
        /*002c*/ 	.word	0x00000000
        /*0030*/ 	.short	0x0003
        /*0032*/ 	.short	0x0010
        /*0034*/ 	.byte	0x00, 0xf0, 0x21, 0x00


	//----- nvinfo : EIATTR_KPARAM_INFO
	.align		4
.L_17:
        /*0038*/ 	.byte	0x04, 0x17
        /*003a*/ 	.short	(.L_19 - .L_18)
.L_18:
        /*003c*/ 	.word	0x00000000
        /*0040*/ 	.short	0x0002
        /*0042*/ 	.short	0x000c
        /*0044*/ 	.byte	0x00, 0xf0, 0x11, 0x00


	//----- nvinfo : EIATTR_KPARAM_INFO
	.align		4
.L_19:
        /*0048*/ 	.byte	0x04, 0x17
        /*004a*/ 	.short	(.L_21 - .L_20)
.L_20:
        /*004c*/ 	.word	0x00000000
        /*0050*/ 	.short	0x0001
        /*0052*/ 	.short	0x0008
        /*0054*/ 	.byte	0x00, 0xf0, 0x11, 0x00


	//----- nvinfo : EIATTR_KPARAM_INFO
	.align		4
.L_21:
        /*0058*/ 	.byte	0x04, 0x17
        /*005a*/ 	.short	(.L_23 - .L_22)
.L_22:
        /*005c*/ 	.word	0x00000000
        /*0060*/ 	.short	0x0000
        /*0062*/ 	.short	0x0000
        /*0064*/ 	.byte	0x00, 0xf5, 0x21, 0x00


	//----- nvinfo : EIATTR_SPARSE_MMA_MASK
	.align		4
.L_23:
        /*0068*/ 	.byte	0x03, 0x50
        /*006a*/ 	.short	0x0000


	//----- nvinfo : EIATTR_MAXREG_COUNT
	.align		4
        /*006c*/ 	.byte	0x03, 0x1b
        /*006e*/ 	.short	0x00ff


	//----- nvinfo : EIATTR_MERCURY_ISA_VERSION
	.align		4
        /*0070*/ 	.byte	0x03, 0x5f
        /*0072*/ 	.short	0x0101


	//----- nvinfo : EIATTR_VRC_CTA_INIT_COUNT
	.align		4
        /*0074*/ 	.byte	0x02, 0x4a
	.zero		1
	.zero		1


	//----- nvinfo : EIATTR_EXIT_INSTR_OFFSETS
	.align		4
        /*0078*/ 	.byte	0x04, 0x1c
        /*007a*/ 	.short	(.L_25 - .L_24)


	//   ....[0]....
.L_24:
        /*007c*/ 	.word	0x00000080


	//   ....[1]....
        /*0080*/ 	.word	0x000012f0


	//   ....[2]....
        /*0084*/ 	.word	0x00001540


	//----- nvinfo : EIATTR_CRS_STACK_SIZE
	.align		4
.L_25:
        /*0088*/ 	.byte	0x04, 0x1e
        /*008a*/ 	.short	(.L_27 - .L_26)
.L_26:
        /*008c*/ 	.word	0x00000000


	//----- nvinfo : EIATTR_CBANK_PARAM_SIZE
	.align		4
.L_27:
        /*0090*/ 	.byte	0x03, 0x19
        /*0092*/ 	.short	0x0028


	//----- nvinfo : EIATTR_PARAM_CBANK
	.align		4
        /*0094*/ 	.byte	0x04, 0x0a
        /*0096*/ 	.short	(.L_29 - .L_28)
	.align		4
.L_28:
        /*0098*/ 	.word	index@(.nv.constant0._Z13MandelbrotSetPhjjddd)
        /*009c*/ 	.short	0x0380
        /*009e*/ 	.short	0x0028


	//----- nvinfo : EIATTR_SW_WAR
	.align		4
.L_29:
        /*00a0*/ 	.byte	0x04, 0x36
        /*00a2*/ 	.short	(.L_31 - .L_30)
.L_30:
        /*00a4*/ 	.word	0x00000008
.L_31:


//--------------------- .nv.callgraph             --------------------------
	.section	.nv.callgraph,"",@"SHT_CUDA_CALLGRAPH"
	.align	4
	.sectionentsize	8
	.align		4
        /*0000*/ 	.word	0x00000000
	.align		4
        /*0004*/ 	.word	0xffffffff
	.align		4
        /*0008*/ 	.word	0x00000000
	.align		4
        /*000c*/ 	.word	0xfffffffe
	.align		4
        /*0010*/ 	.word	0x00000000
	.align		4
        /*0014*/ 	.word	0xfffffffd
	.align		4
        /*0018*/ 	.word	0x00000000
	.align		4
        /*001c*/ 	.word	0xfffffffc


//--------------------- .text._Z13MandelbrotSetPhjjddd --------------------------
	.section	.text._Z13MandelbrotSetPhjjddd,"ax",@progbits
	.align	128
        .global         _Z13MandelbrotSetPhjjddd
        .type           _Z13MandelbrotSetPhjjddd,@function
        .size           _Z13MandelbrotSetPhjjddd,(.L_x_36 - _Z13MandelbrotSetPhjjddd)
        .other          _Z13MandelbrotSetPhjjddd,@"STO_CUDA_ENTRY STV_DEFAULT"
_Z13MandelbrotSetPhjjddd:
.text._Z13MandelbrotSetPhjjddd:
[----:B------:R-:W-:Y:S01]  /*0000*/  LDC R1, c[0x0][0x37c] ;  /* 0x0000df00ff017b82 */ /* 0x000fe20000000800 */
[----:B------:R-:W0:Y:S07]  /*0010*/  S2R R3, SR_TID.X ;  /* 0x0000000000037919 */ /* 0x000e2e0000002100 */
[----:B------:R-:W0:Y:S01]  /*0020*/  S2UR UR5, SR_CTAID.X ;  /* 0x00000000000579c3 */ /* 0x000e220000002500 */
[----:B------:R-:W1:Y:S07]  /*0030*/  LDCU.64 UR6, c[0x0][0x388] ;  /* 0x00007100ff0677ac */ /* 0x000e6e0008000a00 */
[----:B------:R-:W0:Y:S01]  /*0040*/  LDC R0, c[0x0][0x360] ;  /* 0x0000d800ff007b82 */ /* 0x000e220000000800 */
[----:B-1----:R-:W-:Y:S01]  /*0050*/  UIMAD UR4, UR7, UR6, URZ ;  /* 0x00000006070472a4 */ /* 0x002fe2000f8e02ff */
[----:B0-----:R-:W-:-:S05]  /*0060*/  IMAD R0, R0, UR5, R3 ;  /* 0x0000000500007c24 */ /* 0x001fca000f8e0203 */
[----:B------:R-:W-:-:S13]  /*0070*/  ISETP.GE.U32.AND P0, PT, R0, UR4, PT ;  /* 0x0000000400007c0c */ /* 0x000fda000bf06070 */
[----:B------:R-:W-:Y:S05]  /*0080*/  @P0 EXIT ;  /* 0x000000000000094d */ /* 0x000fea0003800000 */
[----:B------:R-:W0:Y:S01]  /*0090*/  MUFU.RCP64H R3, 3 ;  /* 0x4008000000037908 */ /* 0x000e220000001800 */
[----:B------:R-:W-:Y:S02]  /*00a0*/  IMAD.MOV.U32 R6, RZ, RZ, 0x0 ;  /* 0x00000000ff067424 */ /* 0x000fe400078e00ff */
[----:B------:R-:W-:Y:S02]  /*00b0*/  IMAD.MOV.U32 R7, RZ, RZ, 0x40080000 ;  /* 0x40080000ff077424 */ /* 0x000fe400078e00ff */
[----:B------:R-:W-:-:S06]  /*00c0*/  IMAD.MOV.U32 R2, RZ, RZ, 0x1 ;  /* 0x00000001ff027424 */ /* 0x000fcc00078e00ff */
[----:B0-----:R-:W-:-:S08]  /*00d0*/  DFMA R4, R2, -R6, 1 ;  /* 0x3ff000000204742b */ /* 0x001fd00000000806 */
[----:B------:R-:W-:-:S08]  /*00e0*/  DFMA R4, R4, R4, R4 ;  /* 0x000000040404722b */ /* 0x000fd00000000004 */
[----:B------:R-:W-:-:S08]  /*00f0*/  DFMA R4, R2, R4, R2 ;  /* 0x000000040204722b */ /* 0x000fd00000000002 */
[C---:B------:R-:W-:Y:S01]  /*0100*/  DFMA R2, R4.reuse, -R6, 1 ;  /* 0x3ff000000402742b */ /* 0x040fe20000000806 */
[----:B------:R-:W0:Y:S07]  /*0110*/  I2F.F64.U32 R6, UR6 ;  /* 0x0000000600067d12 */ /* 0x000e2e0008201800 */
[----:B------:R-:W-:-:S08]  /*0120*/  DFMA R2, R4, R2, R4 ;  /* 0x000000020402722b */ /* 0x000fd00000000004 */
[----:B0-----:R-:W-:Y:S01]  /*0130*/  DMUL R4, R6, R2 ;  /* 0x0000000206047228 */ /* 0x001fe20000000000 */
[----:B------:R-:W-:-:S07]  /*0140*/  FSETP.GEU.AND P1, PT, |R7|, 6.5827683646048100446e-37, PT ;  /* 0x036000000700780b */ /* 0x000fce0003f2e200 */
[----:B------:R-:W-:-:S08]  /*0150*/  DFMA R8, R4, -3, R6 ;  /* 0xc00800000408782b */ /* 0x000fd00000000006 */
[----:B------:R-:W-:-:S10]  /*0160*/  DFMA R2, R2, R8, R4 ;  /* 0x000000080202722b */ /* 0x000fd40000000004 */
[----:B------:R-:W-:-:S05]  /*0170*/  FFMA R4, RZ, 2.125, R3 ;  /* 0x40080000ff047823 */ /* 0x000fca0000000003 */
[----:B------:R-:W-:-:S13]  /*0180*/  FSETP.GT.AND P0, PT, |R4|, 1.469367938527859385e-39, PT ;  /* 0x001000000400780b */ /* 0x000fda0003f04200 */
[----:B------:R-:W-:Y:S05]  /*0190*/  @P0 BRA P1, `(.L_x_0) ;  /* 0x0000000000200947 */ /* 0x000fea0000800000 */
[----:B------:R-:W-:Y:S01]  /*01a0*/  IMAD.MOV.U32 R10, RZ, RZ, R6 ;  /* 0x000000ffff0a7224 */ /* 0x000fe200078e0006 */
[----:B------:R-:W-:Y:S01]  /*01b0*/  MOV R11, R7 ;  /* 0x00000007000b7202 */ /* 0x000fe20000000f00 */
[----:B------:R-:W-:Y:S01]  /*01c0*/  IMAD.MOV.U32 R8, RZ, RZ, RZ ;  /* 0x000000ffff087224 */ /* 0x000fe200078e00ff */
[----:B------:R-:W-:Y:S01]  /*01d0*/  MOV R14, 0x200 ;  /* 0x00000200000e7802 */ /* 0x000fe20000000f00 */
[----:B------:R-:W-:-:S07]  /*01e0*/  IMAD.MOV.U32 R9, RZ, RZ, 0x40080000 ;  /* 0x40080000ff097424 */ /* 0x000fce00078e00ff */
[----:B------:R-:W-:Y:S05]  /*01f0*/  CALL.REL.NOINC `($__internal_1_$__cuda_sm20_div_rn_f64_full) ;  /* 0x0000001400807944 */ /* 0x000fea0003c00000 */
[----:B------:R-:W-:Y:S02]  /*0200*/  IMAD.MOV.U32 R2, RZ, RZ, R4 ;  /* 0x000000ffff027224 */ /* 0x000fe400078e0004 */
[----:B------:R-:W-:-:S07]  /*0210*/  IMAD.MOV.U32 R3, RZ, RZ, R5 ;  /* 0x000000ffff037224 */ /* 0x000fce00078e0005 */
.L_x_0:
[----:B------:R-:W0:Y:S01]  /*0220*/  LDCU UR4, c[0x0][0x38c] ;  /* 0x00007180ff0477ac */ /* 0x000e220008000800 */
[----:B------:R-:W-:Y:S01]  /*0230*/  MOV R9, R3 ;  /* 0x0000000300097202 */ /* 0x000fe20000000f00 */
[----:B------:R-:W-:Y:S01]  /*0240*/  IMAD.MOV.U32 R11, RZ, RZ, R2 ;  /* 0x000000ffff0b7224 */ /* 0x000fe200078e0002 */
[----:B------:R-:W-:Y:S01]  /*0250*/  BSSY.RECONVERGENT B0, `(.L_x_1) ;  /* 0x0000017000007945 */ /* 0x000fe20003800200 */
[----:B0-----:R-:W0:Y:S02]  /*0260*/  I2F.F64.U32 R4, UR4 ;  /* 0x0000000400047d12 */ /* 0x001e240008201800 */
[----:B0-----:R-:W-:-:S08]  /*0270*/  DMUL R4, R4, 0.5 ;  /* 0x3fe0000004047828 */ /* 0x001fd00000000000 */
[----:B------:R-:W-:Y:S02]  /*0280*/  DSETP.MIN.AND P0, P1, R4, R2, PT ;  /* 0x000000020400722a */ /* 0x000fe40003900000 */
[----:B------:R-:W-:Y:S02]  /*0290*/  IMAD.MOV.U32 R8, RZ, RZ, R5 ;  /* 0x000000ffff087224 */ /* 0x000fe400078e0005 */
[----:B------:R-:W-:-:S03]  /*02a0*/  IMAD.MOV.U32 R2, RZ, RZ, R4 ;  /* 0x000000ffff027224 */ /* 0x000fc600078e0004 */
[----:B------:R-:W-:Y:S02]  /*02b0*/  FSEL R13, R8, R9, P0 ;  /* 0x00000009080d7208 */ /* 0x000fe40000000000 */
[----:B------:R-:W-:-:S05]  /*02c0*/  SEL R10, R2, R11, P0 ;  /* 0x0000000b020a7207 */ /* 0x000fca0000000000 */
[----:B------:R-:W-:-:S05]  /*02d0*/  @P1 LOP3.LUT R13, R9, 0x80000, RZ, 0xfc, !PT ;  /* 0x00080000090d1812 */ /* 0x000fca00078efcff */
[----:B------:R-:W-:-:S04]  /*02e0*/  IMAD.MOV.U32 R11, RZ, RZ, R13 ;  /* 0x000000ffff0b7224 */ /* 0x000fc800078e000d */
[----:B------:R-:W0:Y:S01]  /*02f0*/  MUFU.RCP64H R3, R11 ;  /* 0x0000000b00037308 */ /* 0x000e220000001800 */
[----:B------:R-:W-:-:S04]  /*0300*/  IADD3 R2, PT, PT, R11, 0x300402, RZ ;  /* 0x003004020b027810 */ /* 0x000fc80007ffe0ff */
[----:B------:R-:W-:Y:S02]  /*0310*/  FSETP.GEU.AND P0, PT, |R2|, 5.8789094863358348022e-39, PT ;  /* 0x004004020200780b */ /* 0x000fe40003f0e200 */
[----:B0-----:R-:W-:-:S08]  /*0320*/  DFMA R8, -R10, R2, 1 ;  /* 0x3ff000000a08742b */ /* 0x001fd00000000102 */
[----:B------:R-:W-:-:S08]  /*0330*/  DFMA R8, R8, R8, R8 ;  /* 0x000000080808722b */ /* 0x000fd00000000008 */
[----:B------:R-:W-:-:S08]  /*0340*/  DFMA R8, R2, R8, R2 ;  /* 0x000000080208722b */ /* 0x000fd00000000002 */
[----:B------:R-:W-:-:S08]  /*0350*/  DFMA R12, -R10, R8, 1 ;  /* 0x3ff000000a0c742b */ /* 0x000fd00000000108 */
[----:B------:R-:W-:Y:S01]  /*0360*/  DFMA R8, R8, R12, R8 ;  /* 0x0000000c0808722b */ /* 0x000fe20000000008 */
[----:B------:R-:W-:Y:S10]  /*0370*/  @P0 BRA `(.L_x_2) ;  /* 0x0000000000100947 */ /* 0x000ff40003800000 */
[----:B------:R-:W-:-:S05]  /*0380*/  LOP3.LUT R2, R11, 0x7fffffff, RZ, 0xc0, !PT ;  /* 0x7fffffff0b027812 */ /* 0x000fca00078ec0ff */
[----:B------:R-:W-:Y:S01]  /*0390*/  VIADD R12, R2, 0xfff00000 ;  /* 0xfff00000020c7836 */ /* 0x000fe20000000000 */
[----:B------:R-:W-:-:S07]  /*03a0*/  MOV R2, 0x3c0 ;  /* 0x000003c000027802 */ /* 0x000fce0000000f00 */
[----:B------:R-:W-:Y:S05]  /*03b0*/  CALL.REL.NOINC `($__internal_0_$__cuda_sm20_dblrcp_rn_slowpath_v3) ;  /* 0x0000001000647944 */ /* 0x000fea0003c00000 */
.L_x_2:
[----:B------:R-:W-:Y:S05]  /*03c0*/  BSYNC.RECONVERGENT B0 ;  /* 0x0000000000007941 */ /* 0x000fea0003800200 */
.L_x_1:
[----:B------:R-:W0:Y:S01]  /*03d0*/  LDCU UR5, c[0x0][0x388] ;  /* 0x00007100ff0577ac */ /* 0x000e220008000800 */
[----:B------:R-:W-:Y:S01]  /*03e0*/  IMAD.MOV.U32 R14, RZ, RZ, 0x1 ;  /* 0x00000001ff0e7424 */ /* 0x000fe200078e00ff */
[----:B------:R-:W-:Y:S01]  /*03f0*/  BSSY.RECONVERGENT B0, `(.L_x_3) ;  /* 0x0000033000007945 */ /* 0x000fe20003800200 */
[----:B------:R-:W1:Y:S01]  /*0400*/  LDCU UR4, c[0x0][0x3a4] ;  /* 0x00007480ff0477ac */ /* 0x000e620008000800 */
[----:B0-----:R-:W0:Y:S01]  /*0410*/  I2F.U32.RP R11, UR5 ;  /* 0x00000005000b7d06 */ /* 0x001e220008209000 */
[----:B------:R-:W-:-:S07]  /*0420*/  ISETP.NE.U32.AND P2, PT, RZ, UR5, PT ;  /* 0x00000005ff007c0c */ /* 0x000fce000bf45070 */
[----:B-1----:R-:W-:Y:S08]  /*0430*/  MUFU.RCP64H R15, UR4 ;  /* 0x00000004000f7d08 */ /* 0x002ff00008001800 */
[----:B0-----:R-:W0:Y:S02]  /*0440*/  MUFU.RCP R11, R11 ;  /* 0x0000000b000b7308 */ /* 0x001e240000001000 */
[----:B0-----:R-:W-:-:S06]  /*0450*/  VIADD R2, R11, 0xffffffe ;  /* 0x0ffffffe0b027836 */ /* 0x001fcc0000000000 */
[----:B------:R0:W1:Y:S02]  /*0460*/  F2I.FTZ.U32.TRUNC.NTZ R3, R2 ;  /* 0x0000000200037305 */ /* 0x000064000021f000 */
[----:B0-----:R-:W-:Y:S02]  /*0470*/  IMAD.MOV.U32 R2, RZ, RZ, RZ ;  /* 0x000000ffff027224 */ /* 0x001fe400078e00ff */
[----:B-1----:R-:W-:-:S04]  /*0480*/  IMAD.MOV R13, RZ, RZ, -R3 ;  /* 0x000000ffff0d7224 */ /* 0x002fc800078e0a03 */
[----:B------:R-:W-:-:S04]  /*0490*/  IMAD R13, R13, UR5, RZ ;  /* 0x000000050d0d7c24 */ /* 0x000fc8000f8e02ff */
[----:B------:R-:W-:-:S06]  /*04a0*/  IMAD.HI.U32 R3, R3, R13, R2 ;  /* 0x0000000d03037227 */ /* 0x000fcc00078e0002 */
[----:B------:R-:W-:-:S05]  /*04b0*/  IMAD.HI.U32 R10, R3, R0, RZ ;  /* 0x00000000030a7227 */ /* 0x000fca00078e00ff */
[----:B------:R-:W-:-:S05]  /*04c0*/  IADD3 R3, PT, PT, -R10, RZ, RZ ;  /* 0x000000ff0a037210 */ /* 0x000fca0007ffe1ff */
[----:B------:R-:W-:Y:S02]  /*04d0*/  IMAD R12, R3, UR5, R0 ;  /* 0x00000005030c7c24 */ /* 0x000fe4000f8e0200 */
[----:B------:R-:W0:Y:S03]  /*04e0*/  LDC.64 R2, c[0x0][0x3a0] ;  /* 0x0000e800ff027b82 */ /* 0x000e260000000a00 */
[----:B------:R-:W-:-:S13]  /*04f0*/  ISETP.GE.U32.AND P0, PT, R12, UR5, PT ;  /* 0x000000050c007c0c */ /* 0x000fda000bf06070 */
[----:B------:R-:W-:Y:S02]  /*0500*/  @P0 VIADD R12, R12, -UR5 ;  /* 0x800000050c0c0c36 */ /* 0x000fe40008000000 */
[----:B------:R-:W-:-:S03]  /*0510*/  @P0 VIADD R10, R10, 0x1 ;  /* 0x000000010a0a0836 */ /* 0x000fc60000000000 */
[----:B------:R-:W-:Y:S01]  /*0520*/  ISETP.GE.U32.AND P1, PT, R12, UR5, PT ;  /* 0x000000050c007c0c */ /* 0x000fe2000bf26070 */
[----:B0-----:R-:W-:-:S08]  /*0530*/  DFMA R12, R14, -R2, 1 ;  /* 0x3ff000000e0c742b */ /* 0x001fd00000000802 */
[----:B------:R-:W-:-:S04]  /*0540*/  DFMA R16, R12, R12, R12 ;  /* 0x0000000c0c10722b */ /* 0x000fc8000000000c */
[----:B------:R-:W-:Y:S01]  /*0550*/  @P1 VIADD R10, R10, 0x1 ;  /* 0x000000010a0a1836 */ /* 0x000fe20000000000 */
[----:B------:R-:W-:-:S04]  /*0560*/  @!P2 LOP3.LUT R10, RZ, UR5, RZ, 0x33, !PT ;  /* 0x00000005ff0aac12 */ /* 0x000fc8000f8e33ff */
[----:B------:R-:W-:Y:S01]  /*0570*/  IADD3 R11, PT, PT, -R10, RZ, RZ ;  /* 0x000000ff0a0b7210 */ /* 0x000fe20007ffe1ff */
[----:B------:R-:W-:-:S04]  /*0580*/  DFMA R16, R14, R16, R14 ;  /* 0x000000100e10722b */ /* 0x000fc8000000000e */
[----:B------:R-:W-:Y:S02]  /*0590*/  IMAD R18, R11, UR5, R0 ;  /* 0x000000050b127c24 */ /* 0x000fe4000f8e0200 */
[----:B------:R-:W-:Y:S02]  /*05a0*/  I2F.F64.U32 R10, R10 ;  /* 0x0000000a000a7312 */ /* 0x000fe40000201800 */
[----:B------:R-:W-:-:S06]  /*05b0*/  DFMA R14, R16, -R2, 1 ;  /* 0x3ff00000100e742b */ /* 0x000fcc0000000802 */
[----:B------:R-:W0:Y:S02]  /*05c0*/  I2F.F64.U32 R12, R18 ;  /* 0x00000012000c7312 */ /* 0x000e240000201800 */
[----:B------:R-:W-:Y:S02]  /*05d0*/  DFMA R14, R16, R14, R16 ;  /* 0x0000000e100e722b */ /* 0x000fe40000000010 */
[----:B0-----:R-:W-:-:S08]  /*05e0*/  DFMA R12, R6, -0.5, R12 ;  /* 0xbfe00000060c782b */ /* 0x001fd0000000000c */
[----:B------:R-:W-:-:S08]  /*05f0*/  DMUL R12, R12, R8 ;  /* 0x000000080c0c7228 */ /* 0x000fd00000000000 */
[----:B------:R-:W-:Y:S02]  /*0600*/  DMUL R6, R12, R14 ;  /* 0x0000000e0c067228 */ /* 0x000fe40000000000 */
[----:B------:R-:W-:-:S06]  /*0610*/  FSETP.GEU.AND P1, PT, |R13|, 6.5827683646048100446e-37, PT ;  /* 0x036000000d00780b */ /* 0x000fcc0003f2e200 */
[----:B------:R-:W-:-:S08]  /*0620*/  DFMA R2, R6, -R2, R12 ;  /* 0x800000020602722b */ /* 0x000fd0000000000c */
[----:B------:R-:W-:Y:S02]  /*0630*/  DFMA R2, R14, R2, R6 ;  /* 0x000000020e02722b */ /* 0x000fe40000000006 */
[----:B------:R-:W-:-:S08]  /*0640*/  DADD R6, -R4, R10 ;  /* 0x0000000004067229 */ /* 0x000fd0000000010a */
[----:B------:R-:W-:Y:S01]  /*0650*/  FFMA R4, RZ, UR4, R3 ;  /* 0x00000004ff047c23 */ /* 0x000fe20008000003 */
[----:B------:R-:W-:-:S04]  /*0660*/  DMUL R6, R6, R8 ;  /* 0x0000000806067228 */ /* 0x000fc80000000000 */
[----:B------:R-:W-:-:S13]  /*0670*/  FSETP.GT.AND P0, PT, |R4|, 1.469367938527859385e-39, PT ;  /* 0x001000000400780b */ /* 0x000fda0003f04200 */
[----:B------:R-:W-:Y:S05]  /*0680*/  @P0 BRA P1, `(.L_x_4) ;  /* 0x0000000000240947 */ /* 0x000fea0000800000 */
[----:B------:R-:W0:Y:S01]  /*0690*/  LDCU.64 UR4, c[0x0][0x3a0] ;  /* 0x00007400ff0477ac */ /* 0x000e220008000a00 */
[----:B------:R-:W-:Y:S01]  /*06a0*/  IMAD.MOV.U32 R10, RZ, RZ, R12 ;  /* 0x000000ffff0a7224 */ /* 0x000fe200078e000c */
[----:B------:R-:W-:Y:S01]  /*06b0*/  MOV R14, 0x700 ;  /* 0x00000700000e7802 */ /* 0x000fe20000000f00 */
[----:B------:R-:W-:Y:S02]  /*06c0*/  IMAD.MOV.U32 R11, RZ, RZ, R13 ;  /* 0x000000ffff0b7224 */ /* 0x000fe400078e000d */
[----:B0-----:R-:W-:Y:S02]  /*06d0*/  IMAD.U32 R8, RZ, RZ, UR4 ;  /* 0x00000004ff087e24 */ /* 0x001fe4000f8e00ff */
[----:B------:R-:W-:-:S07]  /*06e0*/  IMAD.U32 R9, RZ, RZ, UR5 ;  /* 0x00000005ff097e24 */ /* 0x000fce000f8e00ff */
[----:B------:R-:W-:Y:S05]  /*06f0*/  CALL.REL.NOINC `($__internal_1_$__cuda_sm20_div_rn_f64_full) ;  /* 0x0000001000407944 */ /* 0x000fea0003c00000 */
[----:B------:R-:W-:Y:S01]  /*0700*/  MOV R2, R4 ;  /* 0x0000000400027202 */ /* 0x000fe20000000f00 */
[----:B------:R-:W-:-:S07]  /*0710*/  IMAD.MOV.U32 R3, RZ, RZ, R5 ;  /* 0x000000ffff037224 */ /* 0x000fce00078e0005 */
.L_x_4:
[----:B------:R-:W-:Y:S05]  /*0720*/  BSYNC.RECONVERGENT B0 ;  /* 0x0000000000007941 */ /* 0x000fea0003800200 */
.L_x_3:
[----:B------:R-:W0:Y:S01]  /*0730*/  LDCU UR6, c[0x0][0x3a4] ;  /* 0x00007480ff0677ac */ /* 0x000e220008000800 */
[----:B------:R-:W1:Y:S01]  /*0740*/  LDC.64 R8, c[0x0][0x3a0] ;  /* 0x0000e800ff087b82 */ /* 0x000e620000000a00 */
[----:B------:R-:W-:Y:S01]  /*0750*/  IMAD.MOV.U32 R4, RZ, RZ, 0x1 ;  /* 0x00000001ff047424 */ /* 0x000fe200078e00ff */
[----:B------:R-:W-:Y:S01]  /*0760*/  FSETP.GEU.AND P1, PT, |R7|, 6.5827683646048100446e-37, PT ;  /* 0x036000000700780b */ /* 0x000fe20003f2e200 */
[----:B------:R-:W2:Y:S01]  /*0770*/  LDCU.64 UR4, c[0x0][0x390] ;  /* 0x00007200ff0477ac */ /* 0x000ea20008000a00 */
[----:B------:R-:W-:Y:S01]  /*0780*/  BSSY.RECONVERGENT B0, `(.L_x_5) ;  /* 0x0000015000007945 */ /* 0x000fe20003800200 */
[----:B0-----:R-:W1:Y:S01]  /*0790*/  MUFU.RCP64H R5, UR6 ;  /* 0x0000000600057d08 */ /* 0x001e620008001800 */
[----:B--2---:R-:W-:Y:S02]  /*07a0*/  DADD R2, R2, UR4 ;  /* 0x0000000402027e29 */ /* 0x004fe40008000000 */
[----:B-1----:R-:W-:-:S08]  /*07b0*/  DFMA R10, R4, -R8, 1 ;  /* 0x3ff00000040a742b */ /* 0x002fd00000000808 */
[----:B------:R-:W-:-:S08]  /*07c0*/  DFMA R10, R10, R10, R10 ;  /* 0x0000000a0a0a722b */ /* 0x000fd0000000000a */
[----:B------:R-:W-:-:S08]  /*07d0*/  DFMA R10, R4, R10, R4 ;  /* 0x0000000a040a722b */ /* 0x000fd00000000004 */
[----:B------:R-:W-:-:S08]  /*07e0*/  DFMA R4, R10, -R8, 1 ;  /* 0x3ff000000a04742b */ /* 0x000fd00000000808 */
[----:B------:R-:W-:-:S08]  /*07f0*/  DFMA R10, R10, R4, R10 ;  /* 0x000000040a0a722b */ /* 0x000fd0000000000a */
[----:B------:R-:W-:-:S08]  /*0800*/  DMUL R4, R6, R10 ;  /* 0x0000000a06047228 */ /* 0x000fd00000000000 */
[----:B------:R-:W-:-:S08]  /*0810*/  DFMA R8, R4, -R8, R6 ;  /* 0x800000080408722b */ /* 0x000fd00000000006 */
[----:B------:R-:W-:-:S10]  /*0820*/  DFMA R4, R10, R8, R4 ;  /* 0x000000080a04722b */ /* 0x000fd40000000004 */
[----:B------:R-:W-:-:S05]  /*0830*/  FFMA R8, RZ, UR6, R5 ;  /* 0x00000006ff087c23 */ /* 0x000fca0008000005 */
[----:B------:R-:W-:-:S13]  /*0840*/  FSETP.GT.AND P0, PT, |R8|, 1.469367938527859385e-39, PT ;  /* 0x001000000800780b */ /* 0x000fda0003f04200 */
[----:B------:R-:W-:Y:S05]  /*0850*/  @P0 BRA P1, `(.L_x_6) ;  /* 0x00000000001c0947 */ /* 0x000fea0000800000 */
[----:B------:R-:W0:Y:S01]  /*0860*/  LDCU.64 UR4, c[0x0][0x3a0] ;  /* 0x00007400ff0477ac */ /* 0x000e220008000a00 */
[----:B------:R-:W-:Y:S01]  /*0870*/  IMAD.MOV.U32 R10, RZ, RZ, R6 ;  /* 0x000000ffff0a7224 */ /* 0x000fe200078e0006 */
[----:B------:R-:W-:Y:S01]  /*0880*/  MOV R14, 0x8d0 ;  /* 0x000008d0000e7802 */ /* 0x000fe20000000f00 */
[----:B------:R-:W-:Y:S01]  /*0890*/  IMAD.MOV.U32 R11, RZ, RZ, R7 ;  /* 0x000000ffff0b7224 */ /* 0x000fe200078e0007 */
[----:B0-----:R-:W-:Y:S01]  /*08a0*/  MOV R8, UR4 ;  /* 0x0000000400087c02 */ /* 0x001fe20008000f00 */
[----:B------:R-:W-:-:S07]  /*08b0*/  IMAD.U32 R9, RZ, RZ, UR5 ;  /* 0x00000005ff097e24 */ /* 0x000fce000f8e00ff */
[----:B------:R-:W-:Y:S05]  /*08c0*/  CALL.REL.NOINC `($__internal_1_$__cuda_sm20_div_rn_f64_full) ;  /* 0x0000000c00cc7944 */ /* 0x000fea0003c00000 */
.L_x_6:
[----:B------:R-:W-:Y:S05]  /*08d0*/  BSYNC.RECONVERGENT B0 ;  /* 0x0000000000007941 */ /* 0x000fea0003800200 */
.L_x_5:
[----:B------:R-:W0:Y:S01]  /*08e0*/  LDCU.64 UR6, c[0x0][0x398] ;  /* 0x00007300ff0677ac */ /* 0x000e220008000a00 */
[----:B------:R-:W-:Y:S01]  /*08f0*/  BSSY.RECONVERGENT B0, `(.L_x_7) ;  /* 0x00000be000007945 */ /* 0x000fe20003800200 */
[----:B------:R-:W-:Y:S02]  /*0900*/  IMAD.MOV.U32 R6, RZ, RZ, RZ ;  /* 0x000000ffff067224 */ /* 0x000fe400078e00ff */
[----:B------:R-:W-:Y:S01]  /*0910*/  IMAD.MOV.U32 R10, RZ, RZ, R2 ;  /* 0x000000ffff0a7224 */ /* 0x000fe200078e0002 */
[----:B------:R-:W1:Y:S01]  /*0920*/  LDCU.64 UR4, c[0x0][0x358] ;  /* 0x00006b00ff0477ac */ /* 0x000e620008000a00 */
[----:B------:R-:W-:Y:S01]  /*0930*/  IMAD.MOV.U32 R11, RZ, RZ, R3 ;  /* 0x000000ffff0b7224 */ /* 0x000fe200078e0003 */
[----:B0-----:R-:W-:-:S10]  /*0940*/  DADD R4, R4, UR6 ;  /* 0x0000000604047e29 */ /* 0x001fd40008000000 */
[----:B------:R-:W-:Y:S01]  /*0950*/  MOV R8, R4 ;  /* 0x0000000400087202 */ /* 0x000fe20000000f00 */
[----:B-1----:R-:W-:-:S07]  /*0960*/  IMAD.MOV.U32 R9, RZ, RZ, R5 ;  /* 0x000000ffff097224 */ /* 0x002fce00078e0005 */
.L_x_24:
[----:B------:R-:W-:Y:S02]  /*0970*/  DMUL R12, R10, R10 ;  /* 0x0000000a0a0c7228 */ /* 0x000fe40000000000 */
[----:B------:R-:W-:-:S08]  /*0980*/  DMUL R14, R8, R8 ;  /* 0x00000008080e7228 */ /* 0x000fd00000000000 */
[----:B------:R-:W-:-:S08]  /*0990*/  DADD R16, R12, R14 ;  /* 0x000000000c107229 */ /* 0x000fd0000000000e */
[----:B------:R-:W-:-:S14]  /*09a0*/  DSETP.GT.AND P0, PT, R16, 4, PT ;  /* 0x401000001000742a */ /* 0x000fdc0003f04000 */
[----:B------:R-:W-:Y:S05]  /*09b0*/  @P0 BRA `(.L_x_8) ;  /* 0x0000000800c40947 */ /* 0x000fea0003800000 */
[----:B------:R-:W-:Y:S02]  /*09c0*/  DADD R12, R12, -R14 ;  /* 0x000000000c0c7229 */ /* 0x000fe4000000080e */
[----:B------:R-:W-:-:S06]  /*09d0*/  DADD R10, R10, R10 ;  /* 0x000000000a0a7229 */ /* 0x000fcc000000000a */
[----:B------:R-:W-:Y:S02]  /*09e0*/  DADD R14, R2, R12 ;  /* 0x00000000020e7229 */ /* 0x000fe4000000000c */
[----:B------:R-:W-:-:S06]  /*09f0*/  DFMA R12, R10, R8, R4 ;  /* 0x000000080a0c722b */ /* 0x000fcc0000000004 */
        /* <DEDUP_REMOVED lines=131> */
[----:B------:R-:W-:Y:S01]  /*1230*/  VIADD R6, R6, 0x10 ;  /* 0x0000001006067836 */ /* 0x000fe20000000000 */
[----:B------:R-:W-:Y:S02]  /*1240*/  DADD R8, R10, R10 ;  /* 0x000000000a087229 */ /* 0x000fe4000000000a */
[----:B------:R-:W-:Y:S02]  /*1250*/  DADD R10, R14, -R16 ;  /* 0x000000000e0a7229 */ /* 0x000fe40000000810 */
[----:B------:R-:W-:-:S04]  /*1260*/  ISETP.NE.AND P0, PT, R6, 0x100, PT ;  /* 0x000001000600780c */ /* 0x000fc80003f05270 */
[----:B------:R-:W-:Y:S02]  /*1270*/  DFMA R8, R12, R8, R4 ;  /* 0x000000080c08722b */ /* 0x000fe40000000004 */
[----:B------:R-:W-:-:S07]  /*1280*/  DADD R10, R2, R10 ;  /* 0x00000000020a7229 */ /* 0x000fce000000000a */
[----:B------:R-:W-:Y:S05]  /*1290*/  @P0 BRA `(.L_x_24) ;  /* 0xfffffff400b40947 */ /* 0x000fea000383ffff */
[----:B------:R-:W0:Y:S02]  /*12a0*/  LDCU.64 UR6, c[0x0][0x380] ;  /* 0x00007000ff0677ac */ /* 0x000e240008000a00 */
[----:B0-----:R-:W-:Y:S01]  /*12b0*/  IADD3 R2, P0, PT, R0, UR6, RZ ;  /* 0x0000000600027c10 */ /* 0x001fe2000ff1e0ff */
[----:B------:R-:W-:-:S04]  /*12c0*/  IMAD.MOV.U32 R0, RZ, RZ, 0xff ;  /* 0x000000ffff007424 */ /* 0x000fc800078e00ff */
[----:B------:R-:W-:-:S05]  /*12d0*/  IMAD.X R3, RZ, RZ, UR7, P0 ;  /* 0x00000007ff037e24 */ /* 0x000fca00080e06ff */
[----:B------:R-:W-:Y:S01]  /*12e0*/  STG.E.U8 desc[UR4][R2.64], R0 ;  /* 0x0000000002007986 */ /* 0x000fe2000c101104 */
[----:B------:R-:W-:Y:S05]  /*12f0*/  EXIT ;  /* 0x000000000000794d */ /* 0x000fea0003800000 */
.L_x_23:
[----:B------:R-:W-:Y:S01]  /*1300*/  IADD3 R6, PT, PT, R6, 0xf, RZ ;  /* 0x0000000f06067810 */ /* 0x000fe20007ffe0ff */
[----:B------:R-:W-:Y:S06]  /*1310*/  BRA `(.L_x_8) ;  /* 0x00000000006c7947 */ /* 0x000fec0003800000 */
.L_x_22:
[----:B------:R-:W-:Y:S01]  /*1320*/  VIADD R6, R6, 0xe ;  /* 0x0000000e06067836 */ /* 0x000fe20000000000 */
[----:B------:R-:W-:Y:S06]  /*1330*/  BRA `(.L_x_8) ;  /* 0x0000000000647947 */ /* 0x000fec0003800000 */
.L_x_21:
[----:B------:R-:W-:Y:S01]  /*1340*/  VIADD R6, R6, 0xd ;  /* 0x0000000d06067836 */ /* 0x000fe20000000000 */
[----:B------:R-:W-:Y:S06]  /*1350*/  BRA `(.L_x_8) ;  /* 0x00000000005c7947 */ /* 0x000fec0003800000 */
.L_x_20:
[----:B------:R-:W-:Y:S01]  /*1360*/  VIADD R6, R6, 0xc ;  /* 0x0000000c06067836 */ /* 0x000fe20000000000 */
[----:B------:R-:W-:Y:S06]  /*1370*/  BRA `(.L_x_8) ;  /* 0x0000000000547947 */ /* 0x000fec0003800000 */
.L_x_19:
[----:B------:R-:W-:Y:S01]  /*1380*/  VIADD R6, R6, 0xb ;  /* 0x0000000b06067836 */ /* 0x000fe20000000000 */
[----:B------:R-:W-:Y:S06]  /*1390*/  BRA `(.L_x_8) ;  /* 0x00000000004c7947 */ /* 0x000fec0003800000 */
.L_x_18:
[----:B------:R-:W-:Y:S01]  /*13a0*/  IADD3 R6, PT, PT, R6, 0xa, RZ ;  /* 0x0000000a06067810 */ /* 0x000fe20007ffe0ff */
[----:B------:R-:W-:Y:S06]  /*13b0*/  BRA `(.L_x_8) ;  /* 0x0000000000447947 */ /* 0x000fec0003800000 */
.L_x_17:
[----:B------:R-:W-:Y:S01]  /*13c0*/  VIADD R6, R6, 0x9 ;  /* 0x0000000906067836 */ /* 0x000fe20000000000 */
[----:B------:R-:W-:Y:S06]  /*13d0*/  BRA `(.L_x_8) ;  /* 0x00000000003c7947 */ /* 0x000fec0003800000 */
.L_x_16:
[----:B------:R-:W-:Y:S01]  /*13e0*/  VIADD R6, R6, 0x8 ;  /* 0x0000000806067836 */ /* 0x000fe20000000000 */
[----:B------:R-:W-:Y:S06]  /*13f0*/  BRA `(.L_x_8) ;  /* 0x0000000000347947 */ /* 0x000fec0003800000 */
.L_x_15:
[----:B------:R-:W-:Y:S01]  /*1400*/  VIADD R6, R6, 0x7 ;  /* 0x0000000706067836 */ /* 0x000fe20000000000 */
[----:B------:R-:W-:Y:S06]  /*1410*/  BRA `(.L_x_8) ;  /* 0x00000000002c7947 */ /* 0x000fec0003800000 */
.L_x_14:
[----:B------:R-:W-:Y:S01]  /*1420*/  VIADD R6, R6, 0x6 ;  /* 0x0000000606067836 */ /* 0x000fe20000000000 */
[----:B------:R-:W-:Y:S06]  /*1430*/  BRA `(.L_x_8) ;  /* 0x0000000000247947 */ /* 0x000fec0003800000 */
.L_x_13:
[----:B------:R-:W-:Y:S01]  /*1440*/  IADD3 R6, PT, PT, R6, 0x5, RZ ;  /* 0x0000000506067810 */ /* 0x000fe20007ffe0ff */
[----:B------:R-:W-:Y:S06]  /*1450*/  BRA `(.L_x_8) ;  /* 0x00000000001c7947 */ /* 0x000fec0003800000 */
.L_x_12:
[----:B------:R-:W-:Y:S01]  /*1460*/  VIADD R6, R6, 0x4 ;  /* 0x0000000406067836 */ /* 0x000fe20000000000 */
[----:B------:R-:W-:Y:S06]  /*1470*/  BRA `(.L_x_8) ;  /* 0x0000000000147947 */ /* 0x000fec0003800000 */
.L_x_11:
[----:B------:R-:W-:Y:S01]  /*1480*/  VIADD R6, R6, 0x3 ;  /* 0x0000000306067836 */ /* 0x000fe20000000000 */
[----:B------:R-:W-:Y:S06]  /*1490*/  BRA `(.L_x_8) ;  /* 0x00000000000c7947 */ /* 0x000fec0003800000 */
.L_x_10:
[----:B------:R-:W-:Y:S01]  /*14a0*/  VIADD R6, R6, 0x2 ;  /* 0x0000000206067836 */ /* 0x000fe20000000000 */
[----:B------:R-:W-:Y:S06]  /*14b0*/  BRA `(.L_x_8) ;  /* 0x0000000000047947 */ /* 0x000fec0003800000 */
.L_x_9:
[----:B------:R-:W-:-:S07]  /*14c0*/  VIADD R6, R6, 0x1 ;  /* 0x0000000106067836 */ /* 0x000fce0000000000 */
.L_x_8:
[----:B------:R-:W-:Y:S05]  /*14d0*/  BSYNC.RECONVERGENT B0 ;  /* 0x0000000000007941 */ /* 0x000fea0003800200 */
.L_x_7:
[----:B------:R-:W0:Y:S01]  /*14e0*/  LDCU.64 UR6, c[0x0][0x380] ;  /* 0x00007000ff0677ac */ /* 0x000e220008000a00 */
[----:B------:R-:W-:-:S05]  /*14f0*/  IMAD R6, R6, 0xff, RZ ;  /* 0x000000ff06067824 */ /* 0x000fca00078e02ff */
[----:B------:R-:W-:Y:S02]  /*1500*/  SHF.R.U32.HI R5, RZ, 0x8, R6 ;  /* 0x00000008ff057819 */ /* 0x000fe40000011606 */
[----:B0-----:R-:W-:-:S04]  /*1510*/  IADD3 R2, P0, PT, R0, UR6, RZ ;  /* 0x0000000600027c10 */ /* 0x001fc8000ff1e0ff */
[----:B------:R-:W-:-:S05]  /*1520*/  IADD3.X R3, PT, PT, RZ, UR7, RZ, P0, !PT ;  /* 0x00000007ff037c10 */ /* 0x000fca00087fe4ff */
[----:B------:R-:W-:Y:S01]  /*1530*/  STG.E.U8 desc[UR4][R2.64], R5 ;  /* 0x0000000502007986 */ /* 0x000fe2000c101104 */
[----:B------:R-:W-:Y:S05]  /*1540*/  EXIT ;  /* 0x000000000000794d */ /* 0x000fea0003800000 */
        .weak           $__internal_0_$__cuda_sm20_dblrcp_rn_slowpath_v3
        .type           $__internal_0_$__cuda_sm20_dblrcp_rn_slowpath_v3,@function
        .size           $__internal_0_$__cuda_sm20_dblrcp_rn_slowpath_v3,($__internal_1_$__cuda_sm20_div_rn_f64_full - $__internal_0_$__cuda_sm20_dblrcp_rn_slowpath_v3)
$__internal_0_$__cuda_sm20_dblrcp_rn_slowpath_v3:
[----:B------:R-:W-:Y:S01]  /*1550*/  IMAD.MOV.U32 R8, RZ, RZ, R10 ;  /* 0x000000ffff087224 */ /* 0x000fe200078e000a */
[----:B------:R-:W-:Y:S01]  /*1560*/  BSSY.RECONVERGENT B1, `(.L_x_25) ;  /* 0x0000025000017945 */ /* 0x000fe20003800200 */
[----:B------:R-:W-:-:S06]  /*1570*/  IMAD.MOV.U32 R9, RZ, RZ, R11 ;  /* 0x000000ffff097224 */ /* 0x000fcc00078e000b */
[----:B------:R-:W-:-:S14]  /*1580*/  DSETP.GTU.AND P0, PT, |R8|, +INF , PT ;  /* 0x7ff000000800742a */ /* 0x000fdc0003f0c200 */
[----:B------:R-:W-:Y:S05]  /*1590*/  @P0 BRA `(.L_x_26) ;  /* 0x00000000007c0947 */ /* 0x000fea0003800000 */
[----:B------:R-:W-:-:S05]  /*15a0*/  LOP3.LUT R3, R11, 0x7fffffff, RZ, 0xc0, !PT ;  /* 0x7fffffff0b037812 */ /* 0x000fca00078ec0ff */
[----:B------:R-:W-:-:S05]  /*15b0*/  VIADD R10, R3, 0xffffffff ;  /* 0xffffffff030a7836 */ /* 0x000fca0000000000 */
[----:B------:R-:W-:-:S13]  /*15c0*/  ISETP.GE.U32.AND P0, PT, R10, 0x7fefffff, PT ;  /* 0x7fefffff0a00780c */ /* 0x000fda0003f06070 */
[----:B------:R-:W-:Y:S01]  /*15d0*/  @P0 LOP3.LUT R11, R9, 0x7ff00000, RZ, 0x3c, !PT ;  /* 0x7ff00000090b0812 */ /* 0x000fe200078e3cff */
[----:B------:R-:W-:Y:S01]  /*15e0*/  @P0 IMAD.MOV.U32 R10, RZ, RZ, RZ ;  /* 0x000000ffff0a0224 */ /* 0x000fe200078e00ff */
[----:B------:R-:W-:Y:S06]  /*15f0*/  @P0 BRA `(.L_x_27) ;  /* 0x00000000006c0947 */ /* 0x000fec0003800000 */
[----:B------:R-:W-:-:S13]  /*1600*/  ISETP.GE.U32.AND P0, PT, R3, 0x1000001, PT ;  /* 0x010000010300780c */ /* 0x000fda0003f06070 */
[----:B------:R-:W-:Y:S05]  /*1610*/  @!P0 BRA `(.L_x_28) ;  /* 0x0000000000348947 */ /* 0x000fea0003800000 */
[----:B------:R-:W-:Y:S01]  /*1620*/  IADD3 R11, PT, PT, R9, -0x3fe00000, RZ ;  /* 0xc0200000090b7810 */ /* 0x000fe20007ffe0ff */
[----:B------:R-:W-:-:S03]  /*1630*/  IMAD.MOV.U32 R10, RZ, RZ, R8 ;  /* 0x000000ffff0a7224 */ /* 0x000fc600078e0008 */
[----:B------:R-:W0:Y:S03]  /*1640*/  MUFU.RCP64H R13, R11 ;  /* 0x0000000b000d7308 */ /* 0x000e260000001800 */
[----:B0-----:R-:W-:-:S08]  /*1650*/  DFMA R14, -R10, R12, 1 ;  /* 0x3ff000000a0e742b */ /* 0x001fd0000000010c */
[----:B------:R-:W-:-:S08]  /*1660*/  DFMA R14, R14, R14, R14 ;  /* 0x0000000e0e0e722b */ /* 0x000fd0000000000e */
[----:B------:R-:W-:-:S08]  /*1670*/  DFMA R14, R12, R14, R12 ;  /* 0x0000000e0c0e722b */ /* 0x000fd0000000000c */
[----:B------:R-:W-:-:S08]  /*1680*/  DFMA R12, -R10, R14, 1 ;  /* 0x3ff000000a0c742b */ /* 0x000fd0000000010e */
[----:B------:R-:W-:-:S08]  /*1690*/  DFMA R12, R14, R12, R14 ;  /* 0x0000000c0e0c722b */ /* 0x000fd0000000000e */
[----:B------:R-:W-:-:S08]  /*16a0*/  DMUL R12, R12, 2.2250738585072013831e-308 ;  /* 0x001000000c0c7828 */ /* 0x000fd00000000000 */
[----:B------:R-:W-:-:S08]  /*16b0*/  DFMA R8, -R8, R12, 1 ;  /* 0x3ff000000808742b */ /* 0x000fd0000000010c */
[----:B------:R-:W-:-:S08]  /*16c0*/  DFMA R8, R8, R8, R8 ;  /* 0x000000080808722b */ /* 0x000fd00000000008 */
[----:B------:R-:W-:Y:S01]  /*16d0*/  DFMA R10, R12, R8, R12 ;  /* 0x000000080c0a722b */ /* 0x000fe2000000000c */
[----:B------:R-:W-:Y:S10]  /*16e0*/  BRA `(.L_x_27) ;  /* 0x0000000000307947 */ /* 0x000ff40003800000 */
.L_x_28:
[----:B------:R-:W-:Y:S01]  /*16f0*/  DMUL R8, R8, 8.11296384146066816958e+31 ;  /* 0x4690000008087828 */ /* 0x000fe20000000000 */
[----:B------:R-:W-:-:S05]  /*1700*/  IMAD.MOV.U32 R10, RZ, RZ, R12 ;  /* 0x000000ffff0a7224 */ /* 0x000fca00078e000c */
[----:B------:R-:W0:Y:S02]  /*1710*/  MUFU.RCP64H R11, R9 ;  /* 0x00000009000b7308 */ /* 0x000e240000001800 */
[----:B0-----:R-:W-:-:S08]  /*1720*/  DFMA R12, -R8, R10, 1 ;  /* 0x3ff00000080c742b */ /* 0x001fd0000000010a */
[----:B------:R-:W-:-:S08]  /*1730*/  DFMA R12, R12, R12, R12 ;  /* 0x0000000c0c0c722b */ /* 0x000fd0000000000c */
[----:B------:R-:W-:-:S08]  /*1740*/  DFMA R12, R10, R12, R10 ;  /* 0x0000000c0a0c722b */ /* 0x000fd0000000000a */
[----:B------:R-:W-:-:S08]  /*1750*/  DFMA R10, -R8, R12, 1 ;  /* 0x3ff00000080a742b */ /* 0x000fd0000000010c */
[----:B------:R-:W-:-:S08]  /*1760*/  DFMA R10, R12, R10, R12 ;  /* 0x0000000a0c0a722b */ /* 0x000fd0000000000c */
[----:B------:R-:W-:Y:S01]  /*1770*/  DMUL R10, R10, 8.11296384146066816958e+31 ;  /* 0x469000000a0a7828 */ /* 0x000fe20000000000 */
[----:B------:R-:W-:Y:S10]  /*1780*/  BRA `(.L_x_27) ;  /* 0x0000000000087947 */ /* 0x000ff40003800000 */
.L_x_26:
[----:B------:R-:W-:Y:S01]  /*1790*/  LOP3.LUT R11, R9, 0x80000, RZ, 0xfc, !PT ;  /* 0x00080000090b7812 */ /* 0x000fe200078efcff */
[----:B------:R-:W-:-:S07]  /*17a0*/  IMAD.MOV.U32 R10, RZ, RZ, R8 ;  /* 0x000000ffff0a7224 */ /* 0x000fce00078e0008 */
.L_x_27:
[----:B------:R-:W-:Y:S05]  /*17b0*/  BSYNC.RECONVERGENT B1 ;  /* 0x0000000000017941 */ /* 0x000fea0003800200 */
.L_x_25:
[----:B------:R-:W-:Y:S01]  /*17c0*/  IMAD.MOV.U32 R3, RZ, RZ, 0x0 ;  /* 0x00000000ff037424 */ /* 0x000fe200078e00ff */
[----:B------:R-:W-:Y:S01]  /*17d0*/  MOV R8, R10 ;  /* 0x0000000a00087202 */ /* 0x000fe20000000f00 */
[----:B------:R-:W-:Y:S02]  /*17e0*/  IMAD.MOV.U32 R9, RZ, RZ, R11 ;  /* 0x000000ffff097224 */ /* 0x000fe400078e000b */
[----:B------:R-:W-:Y:S05]  /*17f0*/  RET.REL.NODEC R2 `(_Z13MandelbrotSetPhjjddd) ;  /* 0xffffffe802007950 */ /* 0x000fea0003c3ffff */
        .weak           $__internal_1_$__cuda_sm20_div_rn_f64_full
        .type           $__internal_1_$__cuda_sm20_div_rn_f64_full,@function
        .size           $__internal_1_$__cuda_sm20_div_rn_f64_full,(.L_x_36 - $__internal_1_$__cuda_sm20_div_rn_f64_full)
$__internal_1_$__cuda_sm20_div_rn_f64_full:
[C---:B------:R-:W-:Y:S01]  /*1800*/  FSETP.GEU.AND P0, PT, |R9|.reuse, 1.469367938527859385e-39, PT ;  /* 0x001000000900780b */ /* 0x040fe20003f0e200 */
[----:B------:R-:W-:Y:S01]  /*1810*/  BSSY.RECONVERGENT B1, `(.L_x_29) ;  /* 0x0000056000017945 */ /* 0x000fe20003800200 */
[----:B------:R-:W-:Y:S02]  /*1820*/  LOP3.LUT R4, R9, 0x800fffff, RZ, 0xc0, !PT ;  /* 0x800fffff09047812 */ /* 0x000fe400078ec0ff */
[C---:B------:R-:W-:Y:S02]  /*1830*/  FSETP.GEU.AND P2, PT, |R11|.reuse, 1.469367938527859385e-39, PT ;  /* 0x001000000b00780b */ /* 0x040fe40003f4e200 */
[----:B------:R-:W-:Y:S01]  /*1840*/  LOP3.LUT R5, R4, 0x3ff00000, RZ, 0xfc, !PT ;  /* 0x3ff0000004057812 */ /* 0x000fe200078efcff */
[----:B------:R-:W-:Y:S01]  /*1850*/  IMAD.MOV.U32 R4, RZ, RZ, R8 ;  /* 0x000000ffff047224 */ /* 0x000fe200078e0008 */
[----:B------:R-:W-:Y:S02]  /*1860*/  MOV R18, 0x1 ;  /* 0x0000000100127802 */ /* 0x000fe40000000f00 */
[----:B------:R-:W-:-:S02]  /*1870*/  LOP3.LUT R15, R11, 0x7ff00000, RZ, 0xc0, !PT ;  /* 0x7ff000000b0f7812 */ /* 0x000fc400078ec0ff */
[----:B------:R-:W-:Y:S01]  /*1880*/  LOP3.LUT R24, R9, 0x7ff00000, RZ, 0xc0, !PT ;  /* 0x7ff0000009187812 */ /* 0x000fe200078ec0ff */
[----:B------:R-:W-:-:S03]  /*1890*/  @!P0 DMUL R4, R8, 8.98846567431157953865e+307 ;  /* 0x7fe0000008048828 */ /* 0x000fc60000000000 */
[----:B------:R-:W-:Y:S01]  /*18a0*/  ISETP.GE.U32.AND P1, PT, R15, R24, PT ;  /* 0x000000180f00720c */ /* 0x000fe20003f26070 */
[----:B------:R-:W-:Y:S01]  /*18b0*/  @!P2 IMAD.MOV.U32 R22, RZ, RZ, RZ ;  /* 0x000000ffff16a224 */ /* 0x000fe200078e00ff */
[----:B------:R-:W-:Y:S01]  /*18c0*/  @!P2 LOP3.LUT R16, R9, 0x7ff00000, RZ, 0xc0, !PT ;  /* 0x7ff000000910a812 */ /* 0x000fe200078ec0ff */
[----:B------:R-:W0:Y:S03]  /*18d0*/  MUFU.RCP64H R19, R5 ;  /* 0x0000000500137308 */ /* 0x000e260000001800 */
[----:B------:R-:W-:Y:S01]  /*18e0*/  @!P2 ISETP.GE.U32.AND P3, PT, R15, R16, PT ;  /* 0x000000100f00a20c */ /* 0x000fe20003f66070 */
[----:B------:R-:W-:Y:S01]  /*18f0*/  IMAD.MOV.U32 R16, RZ, RZ, 0x1ca00000 ;  /* 0x1ca00000ff107424 */ /* 0x000fe200078e00ff */
[----:B------:R-:W-:-:S04]  /*1900*/  @!P0 LOP3.LUT R24, R5, 0x7ff00000, RZ, 0xc0, !PT ;  /* 0x7ff0000005188812 */ /* 0x000fc800078ec0ff */
[----:B------:R-:W-:Y:S01]  /*1910*/  @!P2 SEL R17, R16, 0x63400000, !P3 ;  /* 0x634000001011a807 */ /* 0x000fe20005800000 */
[----:B------:R-:W-:-:S03]  /*1920*/  VIADD R26, R24, 0xffffffff ;  /* 0xffffffff181a7836 */ /* 0x000fc60000000000 */
[----:B------:R-:W-:Y:S01]  /*1930*/  @!P2 LOP3.LUT R17, R17, 0x80000000, R11, 0xf8, !PT ;  /* 0x800000001111a812 */ /* 0x000fe200078ef80b */
[----:B0-----:R-:W-:-:S03]  /*1940*/  DFMA R12, R18, -R4, 1 ;  /* 0x3ff00000120c742b */ /* 0x001fc60000000804 */
[----:B------:R-:W-:Y:S02]  /*1950*/  @!P2 LOP3.LUT R23, R17, 0x100000, RZ, 0xfc, !PT ;  /* 0x001000001117a812 */ /* 0x000fe400078efcff */
[----:B------:R-:W-:-:S03]  /*1960*/  MOV R17, R15 ;  /* 0x0000000f00117202 */ /* 0x000fc60000000f00 */
[----:B------:R-:W-:-:S08]  /*1970*/  DFMA R12, R12, R12, R12 ;  /* 0x0000000c0c0c722b */ /* 0x000fd0000000000c */
[----:B------:R-:W-:Y:S01]  /*1980*/  DFMA R18, R18, R12, R18 ;  /* 0x0000000c1212722b */ /* 0x000fe20000000012 */
[----:B------:R-:W-:Y:S01]  /*1990*/  SEL R13, R16, 0x63400000, !P1 ;  /* 0x63400000100d7807 */ /* 0x000fe20004800000 */
[----:B------:R-:W-:-:S03]  /*19a0*/  IMAD.MOV.U32 R12, RZ, RZ, R10 ;  /* 0x000000ffff0c7224 */ /* 0x000fc600078e000a */
[----:B------:R-:W-:-:S03]  /*19b0*/  LOP3.LUT R13, R13, 0x800fffff, R11, 0xf8, !PT ;  /* 0x800fffff0d0d7812 */ /* 0x000fc600078ef80b */
[----:B------:R-:W-:-:S03]  /*19c0*/  DFMA R20, R18, -R4, 1 ;  /* 0x3ff000001214742b */ /* 0x000fc60000000804 */
[----:B------:R-:W-:-:S05]  /*19d0*/  @!P2 DFMA R12, R12, 2, -R22 ;  /* 0x400000000c0ca82b */ /* 0x000fca0000000816 */
[----:B------:R-:W-:-:S05]  /*19e0*/  DFMA R20, R18, R20, R18 ;  /* 0x000000141214722b */ /* 0x000fca0000000012 */
[----:B------:R-:W-:-:S03]  /*19f0*/  @!P2 LOP3.LUT R17, R13, 0x7ff00000, RZ, 0xc0, !PT ;  /* 0x7ff000000d11a812 */ /* 0x000fc600078ec0ff */
[----:B------:R-:W-:Y:S02]  /*1a00*/  DMUL R18, R20, R12 ;  /* 0x0000000c14127228 */ /* 0x000fe40000000000 */
[----:B------:R-:W-:-:S05]  /*1a10*/  VIADD R25, R17, 0xffffffff ;  /* 0xffffffff11197836 */ /* 0x000fca0000000000 */
[----:B------:R-:W-:Y:S01]  /*1a20*/  ISETP.GT.U32.AND P0, PT, R25, 0x7feffffe, PT ;  /* 0x7feffffe1900780c */ /* 0x000fe20003f04070 */
[----:B------:R-:W-:-:S03]  /*1a30*/  DFMA R22, R18, -R4, R12 ;  /* 0x800000041216722b */ /* 0x000fc6000000000c */
[----:B------:R-:W-:-:S05]  /*1a40*/  ISETP.GT.U32.OR P0, PT, R26, 0x7feffffe, P0 ;  /* 0x7feffffe1a00780c */ /* 0x000fca0000704470 */
[----:B------:R-:W-:-:S08]  /*1a50*/  DFMA R22, R20, R22, R18 ;  /* 0x000000161416722b */ /* 0x000fd00000000012 */
[----:B------:R-:W-:Y:S05]  /*1a60*/  @P0 BRA `(.L_x_30) ;  /* 0x00000000006c0947 */ /* 0x000fea0003800000 */
[----:B------:R-:W-:-:S04]  /*1a70*/  LOP3.LUT R18, R9, 0x7ff00000, RZ, 0xc0, !PT ;  /* 0x7ff0000009127812 */ /* 0x000fc800078ec0ff */
[CC--:B------:R-:W-:Y:S02]  /*1a80*/  VIADDMNMX R10, R15.reuse, -R18.reuse, 0xb9600000, !PT ;  /* 0xb96000000f0a7446 */ /* 0x0c0fe40007800912 */
[----:B------:R-:W-:Y:S02]  /*1a90*/  ISETP.GE.U32.AND P0, PT, R15, R18, PT ;  /* 0x000000120f00720c */ /* 0x000fe40003f06070 */
[----:B------:R-:W-:Y:S02]  /*1aa0*/  VIMNMX R10, PT, PT, R10, 0x46a00000, PT ;  /* 0x46a000000a0a7848 */ /* 0x000fe40003fe0100 */
[----:B------:R-:W-:Y:S01]  /*1ab0*/  SEL R11, R16, 0x63400000, !P0 ;  /* 0x63400000100b7807 */ /* 0x000fe20004000000 */
[----:B------:R-:W-:-:S04]  /*1ac0*/  IMAD.MOV.U32 R16, RZ, RZ, RZ ;  /* 0x000000ffff107224 */ /* 0x000fc800078e00ff */
[----:B------:R-:W-:-:S05]  /*1ad0*/  IMAD.IADD R10, R10, 0x1, -R11 ;  /* 0x000000010a0a7824 */ /* 0x000fca00078e0a0b */
[----:B------:R-:W-:-:S06]  /*1ae0*/  IADD3 R17, PT, PT, R10, 0x7fe00000, RZ ;  /* 0x7fe000000a117810 */ /* 0x000fcc0007ffe0ff */
[----:B------:R-:W-:-:S10]  /*1af0*/  DMUL R18, R22, R16 ;  /* 0x0000001016127228 */ /* 0x000fd40000000000 */
[----:B------:R-:W-:-:S13]  /*1b00*/  FSETP.GTU.AND P0, PT, |R19|, 1.469367938527859385e-39, PT ;  /* 0x001000001300780b */ /* 0x000fda0003f0c200 */
[----:B------:R-:W-:Y:S05]  /*1b10*/  @P0 BRA `(.L_x_31) ;  /* 0x0000000000940947 */ /* 0x000fea0003800000 */
[----:B------:R-:W-:Y:S01]  /*1b20*/  DFMA R4, R22, -R4, R12 ;  /* 0x800000041604722b */ /* 0x000fe2000000000c */
[----:B------:R-:W-:-:S09]  /*1b30*/  IMAD.MOV.U32 R16, RZ, RZ, RZ ;  /* 0x000000ffff107224 */ /* 0x000fd200078e00ff */
[C---:B------:R-:W-:Y:S02]  /*1b40*/  FSETP.NEU.AND P0, PT, R5.reuse, RZ, PT ;  /* 0x000000ff0500720b */ /* 0x040fe40003f0d000 */
[----:B------:R-:W-:-:S04]  /*1b50*/  LOP3.LUT R9, R5, 0x80000000, R9, 0x48, !PT ;  /* 0x8000000005097812 */ /* 0x000fc800078e4809 */
[----:B------:R-:W-:-:S07]  /*1b60*/  LOP3.LUT R17, R9, R17, RZ, 0xfc, !PT ;  /* 0x0000001109117212 */ /* 0x000fce00078efcff */
[----:B------:R-:W-:Y:S05]  /*1b70*/  @!P0 BRA `(.L_x_31) ;  /* 0x00000000007c8947 */ /* 0x000fea0003800000 */
[----:B------:R-:W-:Y:S01]  /*1b80*/  IMAD.MOV R5, RZ, RZ, -R10 ;  /* 0x000000ffff057224 */ /* 0x000fe200078e0a0a */
[----:B------:R-:W-:Y:S01]  /*1b90*/  MOV R4, RZ ;  /* 0x000000ff00047202 */ /* 0x000fe20000000f00 */
[----:B------:R-:W-:-:S05]  /*1ba0*/  DMUL.RP R16, R22, R16 ;  /* 0x0000001016107228 */ /* 0x000fca0000008000 */
[----:B------:R-:W-:-:S05]  /*1bb0*/  DFMA R4, R18, -R4, R22 ;  /* 0x800000041204722b */ /* 0x000fca0000000016 */
[----:B------:R-:W-:Y:S02]  /*1bc0*/  LOP3.LUT R9, R17, R9, RZ, 0x3c, !PT ;  /* 0x0000000911097212 */ /* 0x000fe400078e3cff */
[----:B------:R-:W-:-:S04]  /*1bd0*/  IADD3 R4, PT, PT, -R10, -0x43300000, RZ ;  /* 0xbcd000000a047810 */ /* 0x000fc80007ffe1ff */
[----:B------:R-:W-:-:S04]  /*1be0*/  FSETP.NEU.AND P0, PT, |R5|, R4, PT ;  /* 0x000000040500720b */ /* 0x000fc80003f0d200 */
[----:B------:R-:W-:Y:S02]  /*1bf0*/  FSEL R18, R16, R18, !P0 ;  /* 0x0000001210127208 */ /* 0x000fe40004000000 */
[----:B------:R-:W-:Y:S01]  /*1c00*/  FSEL R19, R9, R19, !P0 ;  /* 0x0000001309137208 */ /* 0x000fe20004000000 */
[----:B------:R-:W-:Y:S06]  /*1c10*/  BRA `(.L_x_31) ;  /* 0x0000000000547947 */ /* 0x000fec0003800000 */
.L_x_30:
[----:B------:R-:W-:-:S14]  /*1c20*/  DSETP.NAN.AND P0, PT, R10, R10, PT ;  /* 0x0000000a0a00722a */ /* 0x000fdc0003f08000 */
[----:B------:R-:W-:Y:S05]  /*1c30*/  @P0 BRA `(.L_x_32) ;  /* 0x0000000000440947 */ /* 0x000fea0003800000 */
[----:B------:R-:W-:-:S14]  /*1c40*/  DSETP.NAN.AND P0, PT, R8, R8, PT ;  /* 0x000000080800722a */ /* 0x000fdc0003f08000 */
[----:B------:R-:W-:Y:S05]  /*1c50*/  @P0 BRA `(.L_x_33) ;  /* 0x0000000000300947 */ /* 0x000fea0003800000 */
[----:B------:R-:W-:Y:S01]  /*1c60*/  ISETP.NE.AND P0, PT, R17, R24, PT ;  /* 0x000000181100720c */ /* 0x000fe20003f05270 */
[----:B------:R-:W-:Y:S02]  /*1c70*/  IMAD.MOV.U32 R18, RZ, RZ, 0x0 ;  /* 0x00000000ff127424 */ /* 0x000fe400078e00ff */
[----:B------:R-:W-:-:S10]  /*1c80*/  IMAD.MOV.U32 R19, RZ, RZ, -0x80000 ;  /* 0xfff80000ff137424 */ /* 0x000fd400078e00ff */
[----:B------:R-:W-:Y:S05]  /*1c90*/  @!P0 BRA `(.L_x_31) ;  /* 0x0000000000348947 */ /* 0x000fea0003800000 */
[----:B------:R-:W-:Y:S02]  /*1ca0*/  ISETP.NE.AND P0, PT, R17, 0x7ff00000, PT ;  /* 0x7ff000001100780c */ /* 0x000fe40003f05270 */
[----:B------:R-:W-:Y:S02]  /*1cb0*/  LOP3.LUT R19, R11, 0x80000000, R9, 0x48, !PT ;  /* 0x800000000b137812 */ /* 0x000fe400078e4809 */
[----:B------:R-:W-:-:S13]  /*1cc0*/  ISETP.EQ.OR P0, PT, R24, RZ, !P0 ;  /* 0x000000ff1800720c */ /* 0x000fda0004702670 */
[----:B------:R-:W-:Y:S01]  /*1cd0*/  @P0 LOP3.LUT R4, R19, 0x7ff00000, RZ, 0xfc, !PT ;  /* 0x7ff0000013040812 */ /* 0x000fe200078efcff */
[----:B------:R-:W-:Y:S01]  /*1ce0*/  @!P0 IMAD.MOV.U32 R18, RZ, RZ, RZ ;  /* 0x000000ffff128224 */ /* 0x000fe200078e00ff */
[----:B------:R-:W-:-:S03]  /*1cf0*/  @P0 MOV R18, RZ ;  /* 0x000000ff00120202 */ /* 0x000fc60000000f00 */
[----:B------:R-:W-:Y:S01]  /*1d00*/  @P0 IMAD.MOV.U32 R19, RZ, RZ, R4 ;  /* 0x000000ffff130224 */ /* 0x000fe200078e0004 */
[----:B------:R-:W-:Y:S06]  /*1d10*/  BRA `(.L_x_31) ;  /* 0x0000000000147947 */ /* 0x000fec0003800000 */
.L_x_33:
[----:B------:R-:W-:Y:S01]  /*1d20*/  LOP3.LUT R19, R9, 0x80000, RZ, 0xfc, !PT ;  /* 0x0008000009137812 */ /* 0x000fe200078efcff */
[----:B------:R-:W-:Y:S01]  /*1d30*/  IMAD.MOV.U32 R18, RZ, RZ, R8 ;  /* 0x000000ffff127224 */ /* 0x000fe200078e0008 */
[----:B------:R-:W-:Y:S06]  /*1d40*/  BRA `(.L_x_31) ;  /* 0x0000000000087947 */ /* 0x000fec0003800000 */
.L_x_32:
[----:B------:R-:W-:Y:S01]  /*1d50*/  LOP3.LUT R19, R11, 0x80000, RZ, 0xfc, !PT ;  /* 0x000800000b137812 */ /* 0x000fe200078efcff */
[----:B------:R-:W-:-:S07]  /*1d60*/  IMAD.MOV.U32 R18, RZ, RZ, R10 ;  /* 0x000000ffff127224 */ /* 0x000fce00078e000a */
.L_x_31:
[----:B------:R-:W-:Y:S05]  /*1d70*/  BSYNC.RECONVERGENT B1 ;  /* 0x0000000000017941 */ /* 0x000fea0003800200 */
.L_x_29:
[----:B------:R-:W-:Y:S01]  /*1d80*/  IMAD.MOV.U32 R15, RZ, RZ, 0x0 ;  /* 0x00000000ff0f7424 */ /* 0x000fe200078e00ff */
[----:B------:R-:W-:Y:S01]  /*1d90*/  MOV R4, R18 ;  /* 0x0000001200047202 */ /* 0x000fe20000000f00 */
[----:B------:R-:W-:Y:S02]  /*1da0*/  IMAD.MOV.U32 R5, RZ, RZ, R19 ;  /* 0x000000ffff057224 */ /* 0x000fe400078e0013 */
[----:B------:R-:W-:Y:S05]  /*1db0*/  RET.REL.NODEC R14 `(_Z13MandelbrotSetPhjjddd) ;  /* 0xffffffe00e907950 */ /* 0x000fea0003c3ffff */
.L_x_34:
[----:B------:R-:W-:-:S00]  /*1dc0*/  BRA `(.L_x_34) ;  /* 0xfffffffc00fc7947 */ /* 0x000fc0000383ffff */
[----:B------:R-:W-:-:S00]  /*1dd0*/  NOP ;  /* 0x0000000000007918 */ /* 0x000fc00000000000 */
        /* <DEDUP_REMOVED lines=10> */
.L_x_36:


//--------------------- .nv.shared.reserved.0     --------------------------
	.section	.nv.shared.reserved.0,"aw",@nobits
	.weak		__nv_reservedSMEM_offset_0_alias
	.size		__nv_reservedSMEM_offset_0_alias, 0, 64
	.other		__nv_reservedSMEM_offset_0_alias,@"STO_CUDA_RESERVED_SHARED STV_DEFAULT"
__nv_reservedSMEM_offset_0_alias:
	.zero		0
	.zero		64


//--------------------- .nv.constant0._Z13MandelbrotSetPhjjddd --------------------------
	.section	.nv.constant0._Z13MandelbrotSetPhjjddd,"a",@progbits
	.sectionflags	@""
	.align	4
.nv.constant0._Z13MandelbrotSetPhjjddd:
	.zero		936


//--------------------- SYMBOLS --------------------------

	.type		.nv.reservedSmem.offset0,@object
	.size		.nv.reservedSmem.offset0,0x4
